	.headerflags	@"EF_CUDA_TEXMODE_UNIFIED EF_CUDA_64BIT_ADDRESS EF_CUDA_ACCELERATORS EF_CUDA_SM90 EF_CUDA_VIRTUAL_SM(EF_CUDA_SM90)"
	.elftype	@"ET_EXEC"


//--------------------- .nv.info                  --------------------------
	.section	.nv.info,"",@"SHT_CUDA_INFO"
	.align	4


	//----- nvinfo : EIATTR_REGCOUNT
	.align		4
        /*0000*/ 	.byte	0x04, 0x2f
        /*0002*/ 	.short	(.L_1 - .L_0)
	.align		4
.L_0:
        /*0004*/ 	.word	index@(triton_poi_fused_mul_sum_6)
        /*0008*/ 	.word	0x0000001a


	//----- nvinfo : EIATTR_MIN_STACK_SIZE
	.align		4
.L_1:
        /*000c*/ 	.byte	0x04, 0x12
        /*000e*/ 	.short	(.L_3 - .L_2)
	.align		4
.L_2:
        /*0010*/ 	.word	index@(triton_poi_fused_mul_sum_6)
        /*0014*/ 	.word	0x00000000


	//----- nvinfo : EIATTR_FRAME_SIZE
	.align		4
.L_3:
        /*0018*/ 	.byte	0x04, 0x11
        /*001a*/ 	.short	(.L_5 - .L_4)
	.align		4
.L_4:
        /*001c*/ 	.word	index@(triton_poi_fused_mul_sum_6)
        /*0020*/ 	.word	0x00000000


	//----- nvinfo : EIATTR_MIN_STACK_SIZE
	.align		4
.L_5:
        /*0024*/ 	.byte	0x04, 0x12
        /*0026*/ 	.short	(.L_7 - .L_6)
	.align		4
.L_6:
        /*0028*/ 	.word	index@(triton_poi_fused_mul_sum_6)
        /*002c*/ 	.word	0x00000000
.L_7:


//--------------------- .nv.info.triton_poi_fused_mul_sum_6 --------------------------
	.section	.nv.info.triton_poi_fused_mul_sum_6,"",@"SHT_CUDA_INFO"
	.sectionflags	@""
	.align	4


	//----- nvinfo : EIATTR_CUDA_API_VERSION
	.align		4
        /*0000*/ 	.byte	0x04, 0x37
        /*0002*/ 	.short	(.L_9 - .L_8)
.L_8:
        /*0004*/ 	.word	0x0000007c


	//----- nvinfo : EIATTR_KPARAM_INFO
	.align		4
.L_9:
        /*0008*/ 	.byte	0x04, 0x17
        /*000a*/ 	.short	(.L_11 - .L_10)
.L_10:
        /*000c*/ 	.word	0x00000000
        /*0010*/ 	.short	0x0003
        /*0012*/ 	.short	0x0018
        /*0014*/ 	.byte	0x00, 0xf0, 0x11, 0x00


	//----- nvinfo : EIATTR_KPARAM_INFO
	.align		4
.L_11:
        /*0018*/ 	.byte	0x04, 0x17
        /*001a*/ 	.short	(.L_13 - .L_12)
.L_12:
        /*001c*/ 	.word	0x00000000
        /*0020*/ 	.short	0x0002
        /*0022*/ 	.short	0x0010
        /*0024*/ 	.byte	0x00, 0xf4, 0x21, 0x00


	//----- nvinfo : EIATTR_KPARAM_INFO
	.align		4
.L_13:
        /*0028*/ 	.byte	0x04, 0x17
        /*002a*/ 	.short	(.L_15 - .L_14)
.L_14:
        /*002c*/ 	.word	0x00000000
        /*0030*/ 	.short	0x0001
        /*0032*/ 	.short	0x0008
        /*0034*/ 	.byte	0x00, 0xf4, 0x21, 0x00


	//----- nvinfo : EIATTR_KPARAM_INFO
	.align		4
.L_15:
        /*0038*/ 	.byte	0x04, 0x17
        /*003a*/ 	.short	(.L_17 - .L_16)
.L_16:
        /*003c*/ 	.word	0x00000000
        /*0040*/ 	.short	0x0000
        /*0042*/ 	.short	0x0000
        /*0044*/ 	.byte	0x00, 0xf4, 0x21, 0x00


	//----- nvinfo : EIATTR_SPARSE_MMA_MASK
	.align		4
.L_17:
        /*0048*/ 	.byte	0x03, 0x50
        /*004a*/ 	.short	0x0000


	//----- nvinfo : EIATTR_MAXREG_COUNT
	.align		4
        /*004c*/ 	.byte	0x03, 0x1b
        /*004e*/ 	.short	0x00ff


	//----- nvinfo : EIATTR_EXIT_INSTR_OFFSETS
	.align		4
        /*0050*/ 	.byte	0x04, 0x1c
        /*0052*/ 	.short	(.L_19 - .L_18)


	//   ....[0]....
.L_18:
        /*0054*/ 	.word	0x000002c0


	//   ....[1]....
        /*0058*/ 	.word	0x000002e0


	//----- nvinfo : EIATTR_REQNTID
	.align		4
.L_19:
        /*005c*/ 	.byte	0x04, 0x10
        /*005e*/ 	.short	(.L_21 - .L_20)
.L_20:
        /*0060*/ 	.word	0x00000020
        /*0064*/ 	.word	0x00000001
        /*0068*/ 	.word	0x00000001


	//----- nvinfo : EIATTR_CBANK_PARAM_SIZE
	.align		4
.L_21:
        /*006c*/ 	.byte	0x03, 0x19
        /*006e*/ 	.short	0x001c


	//----- nvinfo : EIATTR_PARAM_CBANK
	.align		4
        /*0070*/ 	.byte	0x04, 0x0a
        /*0072*/ 	.short	(.L_23 - .L_22)
	.align		4
.L_22:
        /*0074*/ 	.word	index@(.nv.constant0.triton_poi_fused_mul_sum_6)
        /*0078*/ 	.short	0x0210
        /*007a*/ 	.short	0x001c


	//----- nvinfo : EIATTR_SW_WAR
	.align		4
.L_23:
        /*007c*/ 	.byte	0x04, 0x36
        /*007e*/ 	.short	(.L_25 - .L_24)
.L_24:
        /*0080*/ 	.word	0x00000008
.L_25:


//--------------------- .nv.callgraph             --------------------------
	.section	.nv.callgraph,"",@"SHT_CUDA_CALLGRAPH"
	.align	4
	.sectionentsize	8
	.align		4
        /*0000*/ 	.word	0x00000000
	.align		4
        /*0004*/ 	.word	0xffffffff
	.align		4
        /*0008*/ 	.word	0x00000000
	.align		4
        /*000c*/ 	.word	0xfffffffe
	.align		4
        /*0010*/ 	.word	0x00000000
	.align		4
        /*0014*/ 	.word	0xfffffffd
	.align		4
        /*0018*/ 	.word	0x00000000
	.align		4
        /*001c*/ 	.word	0xfffffffc


//--------------------- .text.triton_poi_fused_mul_sum_6 --------------------------
	.section	.text.triton_poi_fused_mul_sum_6,"ax",@progbits
	.align	128
        .global         triton_poi_fused_mul_sum_6
        .type           triton_poi_fused_mul_sum_6,@function
        .size           triton_poi_fused_mul_sum_6,(.L_x_1 - triton_poi_fused_mul_sum_6)
        .other          triton_poi_fused_mul_sum_6,@"STO_CUDA_ENTRY STV_DEFAULT"
triton_poi_fused_mul_sum_6:
.text.triton_poi_fused_mul_sum_6:
[----:B------:R-:W0:Y:S02]  /*0000*/  LDC R1, c[0x0][0x28] ;  /* 0x00000a00ff017b82 */ /* 0x000e240000000800 */
[----:B------:R-:W1:Y:S01]  /*0010*/  S2R R0, SR_TID.X ;  /* 0x0000000000007919 */ /* 0x000e620000002100 */
[----:B------:R-:W2:Y:S01]  /*0020*/  LDC.64 R8, c[0x0][0x210] ;  /* 0x00008400ff087b82 */ /* 0x000ea20000000a00 */
[----:B------:R-:W-:Y:S01]  /*0030*/  CS2R R14, SRZ ;  /* 0x00000000000e7805 */ /* 0x000fe2000001ff00 */
[----:B------:R-:W-:Y:S01]  /*0040*/  ULDC.64 UR4, c[0x0][0x208] ;  /* 0x0000820000047ab9 */ /* 0x000fe20000000a00 */
[----:B------:R-:W3:Y:S05]  /*0050*/  S2R R13, SR_CTAID.X ;  /* 0x00000000000d7919 */ /* 0x000eea0000002500 */
[----:B------:R-:W4:Y:S01]  /*0060*/  LDC.64 R10, c[0x0][0x218] ;  /* 0x00008600ff0a7b82 */ /* 0x000f220000000a00 */
[----:B-1----:R-:W-:-:S04]  /*0070*/  SHF.L.U32 R0, R0, 0x1, RZ ;  /* 0x0000000100007819 */ /* 0x002fc800000006ff */
[----:B------:R-:W-:-:S04]  /*0080*/  LOP3.LUT R0, R0, 0x3e, RZ, 0xc0, !PT ;  /* 0x0000003e00007812 */ /* 0x000fc800078ec0ff */
[----:B---3--:R-:W-:-:S04]  /*0090*/  LEA R13, R13, R0, 0x6 ;  /* 0x000000000d0d7211 */ /* 0x008fc800078e30ff */
[----:B------:R-:W-:Y:S02]  /*00a0*/  SHF.R.S32.HI R0, RZ, 0x1f, R13 ;  /* 0x0000001fff007819 */ /* 0x000fe4000001140d */
[----:B------:R-:W-:Y:S02]  /*00b0*/  ISETP.GE.AND P0, PT, R13, 0x40, PT ;  /* 0x000000400d00780c */ /* 0x000fe40003f06270 */
[----:B------:R-:W-:-:S04]  /*00c0*/  LEA.HI R0, R0, R13, RZ, 0x4 ;  /* 0x0000000d00007211 */ /* 0x000fc800078f20ff */
[C---:B------:R-:W-:Y:S02]  /*00d0*/  SHF.L.U32 R2, R0.reuse, 0x2, RZ ;  /* 0x0000000200027819 */ /* 0x040fe400000006ff */
[----:B------:R-:W-:Y:S02]  /*00e0*/  LOP3.LUT R0, R0, 0xfffffff0, RZ, 0xc0, !PT ;  /* 0xfffffff000007812 */ /* 0x000fe400078ec0ff */
[----:B------:R-:W-:-:S04]  /*00f0*/  LOP3.LUT R2, R2, 0xffffffc0, RZ, 0xc0, !PT ;  /* 0xffffffc002027812 */ /* 0x000fc800078ec0ff */
[----:B------:R-:W-:Y:S02]  /*0100*/  IADD3 R7, R2, R13, -R0 ;  /* 0x0000000d02077210 */ /* 0x000fe40007ffe800 */
[----:B------:R-:W-:-:S03]  /*0110*/  CS2R R16, SRZ ;  /* 0x0000000000107805 */ /* 0x000fc6000001ff00 */
[C---:B------:R-:W-:Y:S01]  /*0120*/  VIADD R5, R7.reuse, 0x10 ;  /* 0x0000001007057836 */ /* 0x040fe20000000000 */
[----:B------:R-:W-:Y:S01]  /*0130*/  IADD3 R19, R7, 0x20, RZ ;  /* 0x0000002007137810 */ /* 0x000fe20007ffe0ff */
[----:B--2---:R-:W-:Y:S01]  /*0140*/  IMAD.WIDE R2, R7, 0x4, R8 ;  /* 0x0000000407027825 */ /* 0x004fe200078e0208 */
[----:B------:R-:W-:-:S03]  /*0150*/  CS2R R20, SRZ ;  /* 0x0000000000147805 */ /* 0x000fc6000001ff00 */
[--C-:B------:R-:W-:Y:S01]  /*0160*/  IMAD.WIDE R4, R5, 0x4, R8.reuse ;  /* 0x0000000405047825 */ /* 0x100fe200078e0208 */
[----:B------:R4:W2:Y:S03]  /*0170*/  @!P0 LDG.E.64 R14, desc[UR4][R2.64] ;  /* 0x00000004020e8981 */ /* 0x0008a6000c1e1b00 */
[----:B------:R-:W-:Y:S01]  /*0180*/  VIADD R23, R7, 0x30 ;  /* 0x0000003007177836 */ /* 0x000fe20000000000 */
[----:B------:R-:W2:Y:S01]  /*0190*/  @!P0 LDG.E.64 R16, desc[UR4][R4.64] ;  /* 0x0000000404108981 */ /* 0x000ea2000c1e1b00 */
[----:B------:R-:W-:Y:S01]  /*01a0*/  IMAD.WIDE R6, R19, 0x4, R8 ;  /* 0x0000000413067825 */ /* 0x000fe200078e0208 */
[----:B------:R-:W-:-:S03]  /*01b0*/  CS2R R18, SRZ ;  /* 0x0000000000127805 */ /* 0x000fc6000001ff00 */
[----:B------:R-:W-:Y:S01]  /*01c0*/  IMAD.WIDE R8, R23, 0x4, R8 ;  /* 0x0000000417087825 */ /* 0x000fe200078e0208 */
[----:B------:R-:W3:Y:S01]  /*01d0*/  @!P0 LDG.E.64 R20, desc[UR4][R6.64] ;  /* 0x0000000406148981 */ /* 0x000ee2000c1e1b00 */
[----:B------:R-:W-:Y:S02]  /*01e0*/  CS2R R22, SRZ ;  /* 0x0000000000167805 */ /* 0x000fe4000001ff00 */
[----:B----4-:R-:W-:Y:S01]  /*01f0*/  IMAD.WIDE R2, R13, 0x4, R10 ;  /* 0x000000040d027825 */ /* 0x010fe200078e020a */
[----:B------:R-:W4:Y:S01]  /*0200*/  @!P0 LDG.E.64 R18, desc[UR4][R8.64] ;  /* 0x0000000408128981 */ /* 0x000f22000c1e1b00 */
[----:B------:R-:W1:Y:S03]  /*0210*/  LDC.64 R10, c[0x0][0x220] ;  /* 0x00008800ff0a7b82 */ /* 0x000e660000000a00 */
[----:B------:R-:W5:Y:S01]  /*0220*/  @!P0 LDG.E.64 R22, desc[UR4][R2.64] ;  /* 0x0000000402168981 */ /* 0x000f62000c1e1b00 */
[----:B--2---:R-:W-:Y:S01]  /*0230*/  FADD R5, R16, R14 ;  /* 0x0000000e10057221 */ /* 0x004fe20000000000 */
[----:B------:R-:W-:-:S03]  /*0240*/  FADD R0, R17, R15 ;  /* 0x0000000f11007221 */ /* 0x000fc60000000000 */
[----:B---3--:R-:W-:Y:S01]  /*0250*/  FADD R5, R5, R20 ;  /* 0x0000001405057221 */ /* 0x008fe20000000000 */
[----:B------:R-:W-:-:S03]  /*0260*/  FADD R0, R0, R21 ;  /* 0x0000001500007221 */ /* 0x000fc60000000000 */
[----:B----4-:R-:W-:Y:S01]  /*0270*/  FADD R7, R5, R18 ;  /* 0x0000001205077221 */ /* 0x010fe20000000000 */
[----:B------:R-:W-:Y:S01]  /*0280*/  FADD R0, R0, R19 ;  /* 0x0000001300007221 */ /* 0x000fe20000000000 */
[----:B-1----:R-:W-:-:S04]  /*0290*/  IMAD.WIDE R4, R13, 0x4, R10 ;  /* 0x000000040d047825 */ /* 0x002fc800078e020a */
[----:B-----5:R-:W-:Y:S01]  /*02a0*/  FMUL R22, R7, R22 ;  /* 0x0000001607167220 */ /* 0x020fe20000400000 */
[----:B------:R-:W-:Y:S01]  /*02b0*/  FMUL R23, R0, R23 ;  /* 0x0000001700177220 */ /* 0x000fe20000400000 */
[----:B------:R-:W-:Y:S06]  /*02c0*/  @P0 EXIT ;  /* 0x000000000000094d */ /* 0x000fec0003800000 */
[----:B------:R-:W-:Y:S01]  /*02d0*/  STG.E.64 desc[UR4][R4.64], R22 ;  /* 0x0000001604007986 */ /* 0x000fe2000c101b04 */
[----:B------:R-:W-:Y:S05]  /*02e0*/  EXIT ;  /* 0x000000000000794d */ /* 0x000fea0003800000 */
.L_x_0:
[----:B------:R-:W-:-:S00]  /*02f0*/  BRA `(.L_x_0) ;  /* 0xfffffffc00fc7947 */ /* 0x000fc0000383ffff */
[----:B------:R-:W-:-:S00]  /*0300*/  NOP ;  /* 0x0000000000007918 */ /* 0x000fc00000000000 */
[----:B------:R-:W-:-:S00]  /*0310*/  NOP ;  /* 0x0000000000007918 */ /* 0x000fc00000000000 */
[----:B------:R-:W-:-:S00]  /*0320*/  NOP ;  /* 0x0000000000007918 */ /* 0x000fc00000000000 */
[----:B------:R-:W-:-:S00]  /*0330*/  NOP ;  /* 0x0000000000007918 */ /* 0x000fc00000000000 */
[----:B------:R-:W-:-:S00]  /*0340*/  NOP ;  /* 0x0000000000007918 */ /* 0x000fc00000000000 */
[----:B------:R-:W-:-:S00]  /*0350*/  NOP ;  /* 0x0000000000007918 */ /* 0x000fc00000000000 */
[----:B------:R-:W-:-:S00]  /*0360*/  NOP ;  /* 0x0000000000007918 */ /* 0x000fc00000000000 */
[----:B------:R-:W-:-:S00]  /*0370*/  NOP ;  /* 0x0000000000007918 */ /* 0x000fc00000000000 */
.L_x_1:


//--------------------- .nv.constant0.triton_poi_fused_mul_sum_6 --------------------------
	.section	.nv.constant0.triton_poi_fused_mul_sum_6,"a",@progbits
	.sectionflags	@""
	.align	4
.nv.constant0.triton_poi_fused_mul_sum_6:
	.zero		556
